	.headerflags	@"EF_CUDA_TEXMODE_UNIFIED EF_CUDA_64BIT_ADDRESS EF_CUDA_ACCELERATORS EF_CUDA_SM90 EF_CUDA_VIRTUAL_SM(EF_CUDA_SM90)"
	.elftype	@"ET_EXEC"


//--------------------- .nv.info                  --------------------------
	.section	.nv.info,"",@"SHT_CUDA_INFO"
	.align	4


	//----- nvinfo : EIATTR_REGCOUNT
	.align		4
        /*0000*/ 	.byte	0x04, 0x2f
        /*0002*/ 	.short	(.L_3 - .L_2)
	.align		4
.L_2:
        /*0004*/ 	.word	index@(triton_poi_fused__native_batch_norm_legit_no_training_clone_native_batch_norm_backward_relu_3)
        /*0008*/ 	.word	0x00000019


	//----- nvinfo : EIATTR_MIN_STACK_SIZE
	.align		4
.L_3:
        /*000c*/ 	.byte	0x04, 0x12
        /*000e*/ 	.short	(.L_5 - .L_4)
	.align		4
.L_4:
        /*0010*/ 	.word	index@(triton_poi_fused__native_batch_norm_legit_no_training_clone_native_batch_norm_backward_relu_3)
        /*0014*/ 	.word	0x00000000


	//----- nvinfo : EIATTR_FRAME_SIZE
	.align		4
.L_5:
        /*0018*/ 	.byte	0x04, 0x11
        /*001a*/ 	.short	(.L_7 - .L_6)
	.align		4
.L_6:
        /*001c*/ 	.word	index@(triton_poi_fused__native_batch_norm_legit_no_training_clone_native_batch_norm_backward_relu_3)
        /*0020*/ 	.word	0x00000000


	//----- nvinfo : EIATTR_MIN_STACK_SIZE
	.align		4
.L_7:
        /*0024*/ 	.byte	0x04, 0x12
        /*0026*/ 	.short	(.L_9 - .L_8)
	.align		4
.L_8:
        /*0028*/ 	.word	index@(triton_poi_fused__native_batch_norm_legit_no_training_clone_native_batch_norm_backward_relu_3)
        /*002c*/ 	.word	0x00000000
.L_9:


//--------------------- .nv.info.triton_poi_fused__native_batch_norm_legit_no_training_clone_native_batch_norm_backward_relu_3 --------------------------
	.section	.nv.info.triton_poi_fused__native_batch_norm_legit_no_training_clone_native_batch_norm_backward_relu_3,"",@"SHT_CUDA_INFO"
	.sectionflags	@""
	.align	4


	//----- nvinfo : EIATTR_CUDA_API_VERSION
	.align		4
        /*0000*/ 	.byte	0x04, 0x37
        /*0002*/ 	.short	(.L_11 - .L_10)
.L_10:
        /*0004*/ 	.word	0x0000007c


	//----- nvinfo : EIATTR_KPARAM_INFO
	.align		4
.L_11:
        /*0008*/ 	.byte	0x04, 0x17
        /*000a*/ 	.short	(.L_13 - .L_12)
.L_12:
        /*000c*/ 	.word	0x00000000
        /*0010*/ 	.short	0x0007
        /*0012*/ 	.short	0x0038
        /*0014*/ 	.byte	0x00, 0xf0, 0x11, 0x00


	//----- nvinfo : EIATTR_KPARAM_INFO
	.align		4
.L_13:
        /*0018*/ 	.byte	0x04, 0x17
        /*001a*/ 	.short	(.L_15 - .L_14)
.L_14:
        /*001c*/ 	.word	0x00000000
        /*0020*/ 	.short	0x0006
        /*0022*/ 	.short	0x0030
        /*0024*/ 	.byte	0x00, 0xf4, 0x21, 0x00


	//----- nvinfo : EIATTR_KPARAM_INFO
	.align		4
.L_15:
        /*0028*/ 	.byte	0x04, 0x17
        /*002a*/ 	.short	(.L_17 - .L_16)
.L_16:
        /*002c*/ 	.word	0x00000000
        /*0030*/ 	.short	0x0005
        /*0032*/ 	.short	0x0028
        /*0034*/ 	.byte	0x00, 0xf4, 0x21, 0x00


	//----- nvinfo : EIATTR_KPARAM_INFO
	.align		4
.L_17:
        /*0038*/ 	.byte	0x04, 0x17
        /*003a*/ 	.short	(.L_19 - .L_18)
.L_18:
        /*003c*/ 	.word	0x00000000
        /*0040*/ 	.short	0x0004
        /*0042*/ 	.short	0x0020
        /*0044*/ 	.byte	0x00, 0xf4, 0x21, 0x00


	//----- nvinfo : EIATTR_KPARAM_INFO
	.align		4
.L_19:
        /*0048*/ 	.byte	0x04, 0x17
        /*004a*/ 	.short	(.L_21 - .L_20)
.L_20:
        /*004c*/ 	.word	0x00000000
        /*0050*/ 	.short	0x0003
        /*0052*/ 	.short	0x0018
        /*0054*/ 	.byte	0x00, 0xf4, 0x21, 0x00


	//----- nvinfo : EIATTR_KPARAM_INFO
	.align		4
.L_21:
        /*0058*/ 	.byte	0x04, 0x17
        /*005a*/ 	.short	(.L_23 - .L_22)
.L_22:
        /*005c*/ 	.word	0x00000000
        /*0060*/ 	.short	0x0002
        /*0062*/ 	.short	0x0010
        /*0064*/ 	.byte	0x00, 0xf4, 0x21, 0x00


	//----- nvinfo : EIATTR_KPARAM_INFO
	.align		4
.L_23:
        /*0068*/ 	.byte	0x04, 0x17
        /*006a*/ 	.short	(.L_25 - .L_24)
.L_24:
        /*006c*/ 	.word	0x00000000
        /*0070*/ 	.short	0x0001
        /*0072*/ 	.short	0x0008
        /*0074*/ 	.byte	0x00, 0xf4, 0x21, 0x00


	//----- nvinfo : EIATTR_KPARAM_INFO
	.align		4
.L_25:
        /*0078*/ 	.byte	0x04, 0x17
        /*007a*/ 	.short	(.L_27 - .L_26)
.L_26:
        /*007c*/ 	.word	0x00000000
        /*0080*/ 	.short	0x0000
        /*0082*/ 	.short	0x0000
        /*0084*/ 	.byte	0x00, 0xf4, 0x21, 0x00


	//----- nvinfo : EIATTR_SPARSE_MMA_MASK
	.align		4
.L_27:
        /*0088*/ 	.byte	0x03, 0x50
        /*008a*/ 	.short	0x0000


	//----- nvinfo : EIATTR_MAXREG_COUNT
	.align		4
        /*008c*/ 	.byte	0x03, 0x1b
        /*008e*/ 	.short	0x00ff


	//----- nvinfo : EIATTR_EXIT_INSTR_OFFSETS
	.align		4
        /*0090*/ 	.byte	0x04, 0x1c
        /*0092*/ 	.short	(.L_29 - .L_28)


	//   ....[0]....
.L_28:
        /*0094*/ 	.word	0x000005d0


	//   ....[1]....
        /*0098*/ 	.word	0x000005f0


	//----- nvinfo : EIATTR_REQNTID
	.align		4
.L_29:
        /*009c*/ 	.byte	0x04, 0x10
        /*009e*/ 	.short	(.L_31 - .L_30)
.L_30:
        /*00a0*/ 	.word	0x00000020
        /*00a4*/ 	.word	0x00000001
        /*00a8*/ 	.word	0x00000001


	//----- nvinfo : EIATTR_CBANK_PARAM_SIZE
	.align		4
.L_31:
        /*00ac*/ 	.byte	0x03, 0x19
        /*00ae*/ 	.short	0x003c


	//----- nvinfo : EIATTR_PARAM_CBANK
	.align		4
        /*00b0*/ 	.byte	0x04, 0x0a
        /*00b2*/ 	.short	(.L_33 - .L_32)
	.align		4
.L_32:
        /*00b4*/ 	.word	index@(.nv.constant0.triton_poi_fused__native_batch_norm_legit_no_training_clone_native_batch_norm_backward_relu_3)
        /*00b8*/ 	.short	0x0210
        /*00ba*/ 	.short	0x003c


	//----- nvinfo : EIATTR_SW_WAR
	.align		4
.L_33:
        /*00bc*/ 	.byte	0x04, 0x36
        /*00be*/ 	.short	(.L_35 - .L_34)
.L_34:
        /*00c0*/ 	.word	0x00000008
.L_35:


//--------------------- .nv.callgraph             --------------------------
	.section	.nv.callgraph,"",@"SHT_CUDA_CALLGRAPH"
	.align	4
	.sectionentsize	8
	.align		4
        /*0000*/ 	.word	0x00000000
	.align		4
        /*0004*/ 	.word	0xffffffff
	.align		4
        /*0008*/ 	.word	0x00000000
	.align		4
        /*000c*/ 	.word	0xfffffffe
	.align		4
        /*0010*/ 	.word	0x00000000
	.align		4
        /*0014*/ 	.word	0xfffffffd
	.align		4
        /*0018*/ 	.word	0x00000000
	.align		4
        /*001c*/ 	.word	0xfffffffc


//--------------------- .nv.constant4             --------------------------
	.section	.nv.constant4,"a",@progbits
	.align	8
	.align		8
.nv.constant4:
        /*0000*/ 	.dword	_$_str
	.align		8
        /*0008*/ 	.dword	_$_str_$_2


//--------------------- .text.triton_poi_fused__native_batch_norm_legit_no_training_clone_native_batch_norm_backward_relu_3 --------------------------
	.section	.text.triton_poi_fused__native_batch_norm_legit_no_training_clone_native_batch_norm_backward_relu_3,"ax",@progbits
	.align	128
        .global         triton_poi_fused__native_batch_norm_legit_no_training_clone_native_batch_norm_backward_relu_3
        .type           triton_poi_fused__native_batch_norm_legit_no_training_clone_native_batch_norm_backward_relu_3,@function
        .size           triton_poi_fused__native_batch_norm_legit_no_training_clone_native_batch_norm_backward_relu_3,(.L_x_1 - triton_poi_fused__native_batch_norm_legit_no_training_clone_native_batch_norm_backward_relu_3)
        .other          triton_poi_fused__native_batch_norm_legit_no_training_clone_native_batch_norm_backward_relu_3,@"STO_CUDA_ENTRY STV_DEFAULT"
triton_poi_fused__native_batch_norm_legit_no_training_clone_native_batch_norm_backward_relu_3:
.text.triton_poi_fused__native_batch_norm_legit_no_training_clone_native_batch_norm_backward_relu_3:
[----:B------:R-:W0:Y:S01]  /*0000*/  LDC R1, c[0x0][0x28] ;  /* 0x00000a00ff017b82 */ /* 0x000e220000000800 */
[----:B------:R-:W1:Y:S01]  /*0010*/  S2R R3, SR_TID.X ;  /* 0x0000000000037919 */ /* 0x000e620000002100 */
[----:B------:R-:W-:Y:S01]  /*0020*/  HFMA2.MMA R16, -RZ, RZ, 0, 0 ;  /* 0x00000000ff107435 */ /* 0x000fe200000001ff */
[----:B------:R-:W-:Y:S01]  /*0030*/  CS2R R18, SRZ ;  /* 0x0000000000127805 */ /* 0x000fe2000001ff00 */
[----:B------:R-:W-:Y:S01]  /*0040*/  ULDC.64 UR4, c[0x0][0x208] ;  /* 0x0000820000047ab9 */ /* 0x000fe20000000a00 */
[----:B------:R-:W2:Y:S01]  /*0050*/  S2R R6, SR_CTAID.X ;  /* 0x0000000000067919 */ /* 0x000ea20000002500 */
[----:B-1----:R-:W-:Y:S02]  /*0060*/  SHF.L.U32 R3, R3, 0x1, RZ ;  /* 0x0000000103037819 */ /* 0x002fe400000006ff */
[----:B--2---:R-:W-:Y:S02]  /*0070*/  SHF.L.U32 R8, R6, 0x6, RZ ;  /* 0x0000000606087819 */ /* 0x004fe400000006ff */
[----:B------:R-:W-:-:S02]  /*0080*/  SHF.R.S32.HI R5, RZ, 0x19, R6 ;  /* 0x00000019ff057819 */ /* 0x000fc40000011406 */
[----:B------:R-:W-:Y:S02]  /*0090*/  LOP3.LUT R0, R8, 0x3e, R3, 0xf8, !PT ;  /* 0x0000003e08007812 */ /* 0x000fe400078ef803 */
[----:B------:R-:W-:Y:S01]  /*00a0*/  SGXT R5, R5, 0x1 ;  /* 0x000000010505781a */ /* 0x000fe20000000200 */
[----:B------:R-:W1:Y:S01]  /*00b0*/  LDC.64 R2, c[0x0][0x220] ;  /* 0x00008800ff027b82 */ /* 0x000e620000000a00 */
[----:B------:R-:W-:Y:S02]  /*00c0*/  ISETP.GE.AND P0, PT, R0, 0x40, PT ;  /* 0x000000400000780c */ /* 0x000fe40003f06270 */
[----:B------:R-:W-:-:S04]  /*00d0*/  LEA.HI R5, R5, R0, RZ, 0x2 ;  /* 0x0000000005057211 */ /* 0x000fc800078f10ff */
[----:B------:R-:W-:-:S04]  /*00e0*/  SHF.R.S32.HI R10, RZ, 0x2, R5 ;  /* 0x00000002ff0a7819 */ /* 0x000fc80000011405 */
[----:B------:R-:W-:-:S04]  /*00f0*/  LEA.HI R4, R10, R10, RZ, 0x2 ;  /* 0x0000000a0a047211 */ /* 0x000fc800078f10ff */
[----:B------:R-:W-:-:S05]  /*0100*/  LOP3.LUT R5, R4, 0xfffffffc, RZ, 0xc0, !PT ;  /* 0xfffffffc04057812 */ /* 0x000fca00078ec0ff */
[----:B------:R-:W-:Y:S01]  /*0110*/  IMAD.IADD R13, R10, 0x1, -R5 ;  /* 0x000000010a0d7824 */ /* 0x000fe200078e0a05 */
[----:B------:R-:W-:Y:S01]  /*0120*/  SHF.R.U32.HI R11, RZ, 0x19, R6 ;  /* 0x00000019ff0b7819 */ /* 0x000fe20000011606 */
[----:B------:R-:W2:Y:S02]  /*0130*/  LDC.64 R4, c[0x0][0x210] ;  /* 0x00008400ff047b82 */ /* 0x000ea40000000a00 */
[----:B-1----:R-:W-:-:S05]  /*0140*/  IMAD.WIDE R2, R13, 0x4, R2 ;  /* 0x000000040d027825 */ /* 0x002fca00078e0202 */
[----:B------:R-:W3:Y:S04]  /*0150*/  @!P0 LDG.E.EL R16, desc[UR4][R2.64] ;  /* 0x0000000402108981 */ /* 0x000ee8000c2e1900 */
[----:B------:R1:W4:Y:S01]  /*0160*/  @!P0 LDG.E.EL R18, desc[UR4][R2.64] ;  /* 0x0000000402128981 */ /* 0x000322000c2e1900 */
[----:B------:R-:W-:Y:S01]  /*0170*/  SGXT.U32 R11, R11, 0x1 ;  /* 0x000000010b0b781a */ /* 0x000fe20000000000 */
[----:B------:R-:W-:Y:S01]  /*0180*/  VIADD R12, R8, 0x1 ;  /* 0x00000001080c7836 */ /* 0x000fe20000000000 */
[----:B------:R-:W-:Y:S02]  /*0190*/  SHF.R.S32.HI R6, RZ, 0x1, R0 ;  /* 0x00000001ff067819 */ /* 0x000fe40000011400 */
[----:B------:R-:W-:-:S03]  /*01a0*/  MOV R14, 0x3 ;  /* 0x00000003000e7802 */ /* 0x000fc60000000f00 */
[----:B------:R-:W-:Y:S02]  /*01b0*/  IMAD.IADD R7, R11, 0x1, R6 ;  /* 0x000000010b077824 */ /* 0x000fe400078e0206 */
[----:B-1----:R-:W-:-:S03]  /*01c0*/  IMAD.IADD R2, R12, 0x1, R11 ;  /* 0x000000010c027824 */ /* 0x002fc600078e020b */
[----:B------:R-:W-:Y:S02]  /*01d0*/  LOP3.LUT R7, R7, 0xfffffffe, RZ, 0xc0, !PT ;  /* 0xfffffffe07077812 */ /* 0x000fe400078ec0ff */
[----:B------:R-:W-:Y:S02]  /*01e0*/  LOP3.LUT R3, R2, 0xffffffc2, RZ, 0xc0, !PT ;  /* 0xffffffc202037812 */ /* 0x000fe400078ec0ff */
[----:B------:R-:W-:Y:S02]  /*01f0*/  IADD3 R9, R6, -R7, RZ ;  /* 0x8000000706097210 */ /* 0x000fe40007ffe0ff */
[----:B------:R-:W1:Y:S03]  /*0200*/  LDC.64 R6, c[0x0][0x218] ;  /* 0x00008600ff067b82 */ /* 0x000e660000000a00 */
[----:B------:R-:W-:-:S04]  /*0210*/  IMAD R15, R10, 0x3, R9 ;  /* 0x000000030a0f7824 */ /* 0x000fc800078e0209 */
[----:B------:R-:W-:Y:S01]  /*0220*/  IMAD R15, R15, R14, 0x4 ;  /* 0x000000040f0f7424 */ /* 0x000fe200078e020e */
[----:B------:R-:W5:Y:S04]  /*0230*/  LDC.64 R8, c[0x0][0x228] ;  /* 0x00008a00ff087b82 */ /* 0x000f680000000a00 */
[C---:B------:R-:W-:Y:S01]  /*0240*/  IADD3 R17, R15.reuse, R12, -R3 ;  /* 0x0000000c0f117210 */ /* 0x040fe20007ffe803 */
[----:B------:R-:W-:Y:S01]  /*0250*/  HFMA2.MMA R12, -RZ, RZ, 0, 0 ;  /* 0x00000000ff0c7435 */ /* 0x000fe200000001ff */
[--C-:B--2---:R-:W-:Y:S01]  /*0260*/  IMAD.WIDE R2, R15, 0x4, R4.reuse ;  /* 0x000000040f027825 */ /* 0x104fe200078e0204 */
[----:B------:R-:W-:Y:S01]  /*0270*/  CS2R R14, SRZ ;  /* 0x00000000000e7805 */ /* 0x000fe2000001ff00 */
[----:B------:R-:W2:Y:S02]  /*0280*/  LDC.64 R10, c[0x0][0x230] ;  /* 0x00008c00ff0a7b82 */ /* 0x000ea40000000a00 */
[----:B------:R-:W-:-:S04]  /*0290*/  IMAD.WIDE R4, R17, 0x4, R4 ;  /* 0x0000000411047825 */ /* 0x000fc800078e0204 */
[----:B------:R-:W-:Y:S01]  /*02a0*/  IMAD.MOV.U32 R17, RZ, RZ, RZ ;  /* 0x000000ffff117224 */ /* 0x000fe200078e00ff */
[----:B------:R-:W-:Y:S01]  /*02b0*/  HFMA2.MMA R22, -RZ, RZ, 0, 0 ;  /* 0x00000000ff167435 */ /* 0x000fe200000001ff */
[C---:B-1----:R-:W-:Y:S01]  /*02c0*/  IMAD.WIDE R6, R13.reuse, 0x4, R6 ;  /* 0x000000040d067825 */ /* 0x042fe200078e0206 */
[----:B------:R1:W4:Y:S04]  /*02d0*/  @!P0 LDG.E R12, desc[UR4][R2.64] ;  /* 0x00000004020c8981 */ /* 0x000328000c1e1900 */
[----:B------:R-:W4:Y:S01]  /*02e0*/  @!P0 LDG.E R14, desc[UR4][R4.64] ;  /* 0x00000004040e8981 */ /* 0x000f22000c1e1900 */
[----:B------:R-:W-:Y:S02]  /*02f0*/  IMAD.MOV.U32 R20, RZ, RZ, RZ ;  /* 0x000000ffff147224 */ /* 0x000fe400078e00ff */
[C---:B-----5:R-:W-:Y:S01]  /*0300*/  IMAD.WIDE R8, R13.reuse, 0x4, R8 ;  /* 0x000000040d087825 */ /* 0x060fe200078e0208 */
[----:B------:R-:W5:Y:S01]  /*0310*/  @!P0 LDG.E.EL R15, desc[UR4][R6.64] ;  /* 0x00000004060f8981 */ /* 0x000f62000c2e1900 */
[----:B-1----:R-:W1:Y:S03]  /*0320*/  LDC.64 R2, c[0x0][0x238] ;  /* 0x00008e00ff027b82 */ /* 0x002e660000000a00 */
[----:B------:R-:W5:Y:S01]  /*0330*/  @!P0 LDG.E.EL R17, desc[UR4][R6.64] ;  /* 0x0000000406118981 */ /* 0x000f62000c2e1900 */
[----:B--2---:R-:W-:Y:S01]  /*0340*/  IMAD.WIDE R10, R13, 0x4, R10 ;  /* 0x000000040d0a7825 */ /* 0x004fe200078e020a */
[----:B------:R-:W-:-:S02]  /*0350*/  MOV R13, RZ ;  /* 0x000000ff000d7202 */ /* 0x000fc40000000f00 */
[----:B------:R-:W2:Y:S04]  /*0360*/  @!P0 LDG.E.EL R19, desc[UR4][R8.64] ;  /* 0x0000000408138981 */ /* 0x000ea8000c2e1900 */
[----:B------:R-:W2:Y:S04]  /*0370*/  @!P0 LDG.E.EL R20, desc[UR4][R10.64] ;  /* 0x000000040a148981 */ /* 0x000ea8000c2e1900 */
[----:B------:R1:W2:Y:S04]  /*0380*/  @!P0 LDG.E.EL R13, desc[UR4][R8.64] ;  /* 0x00000004080d8981 */ /* 0x0002a8000c2e1900 */
[----:B------:R-:W2:Y:S01]  /*0390*/  @!P0 LDG.E.EL R22, desc[UR4][R10.64] ;  /* 0x000000040a168981 */ /* 0x000ea2000c2e1900 */
[----:B-1----:R-:W-:-:S02]  /*03a0*/  IMAD.MOV.U32 R8, RZ, RZ, 0x3e800000 ;  /* 0x3e800000ff087424 */ /* 0x002fc400078e00ff */
[----:B------:R-:W-:-:S04]  /*03b0*/  IMAD.WIDE R2, R0, 0x4, R2 ;  /* 0x0000000400027825 */ /* 0x000fc800078e0202 */
[----:B---3--:R-:W-:Y:S01]  /*03c0*/  FADD R16, R16, 0.0010000000474974513054 ;  /* 0x3a83126f10107421 */ /* 0x008fe20000000000 */
[----:B----4-:R-:W-:-:S03]  /*03d0*/  FADD R18, R18, 0.0010000000474974513054 ;  /* 0x3a83126f12127421 */ /* 0x010fc60000000000 */
[----:B------:R-:W1:Y:S08]  /*03e0*/  MUFU.SQRT R6, R16 ;  /* 0x0000001000067308 */ /* 0x000e700000002000 */
[----:B------:R-:W3:Y:S01]  /*03f0*/  MUFU.SQRT R7, R18 ;  /* 0x0000001200077308 */ /* 0x000ee20000002000 */
[C---:B-1----:R-:W-:Y:S02]  /*0400*/  FSETP.GT.AND P1, PT, R6.reuse, 8.50705917302346158658e+37, PT ;  /* 0x7e8000000600780b */ /* 0x042fe40003f24000 */
[----:B------:R-:W-:-:S02]  /*0410*/  FSETP.GEU.AND P3, PT, R6, 1.175494350822287508e-38, PT ;  /* 0x008000000600780b */ /* 0x000fc40003f6e000 */
[C---:B---3--:R-:W-:Y:S02]  /*0420*/  FSETP.GT.AND P2, PT, R7.reuse, 8.50705917302346158658e+37, PT ;  /* 0x7e8000000700780b */ /* 0x048fe40003f44000 */
[----:B------:R-:W-:-:S07]  /*0430*/  FSETP.GEU.AND P4, PT, R7, 1.175494350822287508e-38, PT ;  /* 0x008000000700780b */ /* 0x000fce0003f8e000 */
[----:B------:R-:W-:-:S04]  /*0440*/  @P1 FMUL R6, R6, 0.25 ;  /* 0x3e80000006061820 */ /* 0x000fc80000400000 */
[----:B------:R-:W-:Y:S01]  /*0450*/  @!P3 FMUL R6, R6, 16777216 ;  /* 0x4b8000000606b820 */ /* 0x000fe20000400000 */
[----:B------:R-:W-:-:S04]  /*0460*/  @P2 FMUL R7, R7, 0.25 ;  /* 0x3e80000007072820 */ /* 0x000fc80000400000 */
[----:B------:R-:W-:Y:S01]  /*0470*/  @!P4 FMUL R7, R7, 16777216 ;  /* 0x4b8000000707c820 */ /* 0x000fe20000400000 */
[----:B------:R-:W1:Y:S01]  /*0480*/  MUFU.RCP R6, R6 ;  /* 0x0000000600067308 */ /* 0x000e620000001000 */
[----:B0-----:R-:W-:-:S07]  /*0490*/  FSEL R5, R8, 1, P1 ;  /* 0x3f80000008057808 */ /* 0x001fce0000800000 */
[----:B------:R-:W0:Y:S01]  /*04a0*/  MUFU.RCP R7, R7 ;  /* 0x0000000700077308 */ /* 0x000e220000001000 */
[----:B------:R-:W-:Y:S01]  /*04b0*/  FSEL R8, R8, 1, P2 ;  /* 0x3f80000008087808 */ /* 0x000fe20001000000 */
[----:B------:R-:W-:-:S04]  /*04c0*/  @!P3 FMUL R5, R5, 16777216 ;  /* 0x4b8000000505b820 */ /* 0x000fc80000400000 */
[----:B------:R-:W-:Y:S01]  /*04d0*/  @!P4 FMUL R8, R8, 16777216 ;  /* 0x4b8000000808c820 */ /* 0x000fe20000400000 */
[----:B-1----:R-:W-:Y:S01]  /*04e0*/  FMUL R9, R6, R5 ;  /* 0x0000000506097220 */ /* 0x002fe20000400000 */
[----:B-----5:R-:W-:Y:S01]  /*04f0*/  FADD R16, -R15, R12 ;  /* 0x0000000c0f107221 */ /* 0x020fe20000000100 */
[----:B------:R-:W-:Y:S01]  /*0500*/  FADD R17, -R17, R14 ;  /* 0x0000000e11117221 */ /* 0x000fe20000000100 */
[----:B------:R-:W1:Y:S01]  /*0510*/  LDC.64 R4, c[0x0][0x240] ;  /* 0x00009000ff047b82 */ /* 0x000e620000000a00 */
[----:B0-----:R-:W-:Y:S01]  /*0520*/  FMUL R8, R7, R8 ;  /* 0x0000000807087220 */ /* 0x001fe20000400000 */
[----:B------:R-:W-:-:S03]  /*0530*/  FMUL R9, R16, R9 ;  /* 0x0000000910097220 */ /* 0x000fc60000400000 */
[----:B------:R-:W-:Y:S01]  /*0540*/  FMUL R7, R17, R8 ;  /* 0x0000000811077220 */ /* 0x000fe20000400000 */
[----:B--2---:R-:W-:-:S03]  /*0550*/  FFMA R9, R9, R13, R20 ;  /* 0x0000000d09097223 */ /* 0x004fc60000000014 */
[----:B------:R-:W-:Y:S02]  /*0560*/  FFMA R7, R7, R19, R22 ;  /* 0x0000001307077223 */ /* 0x000fe40000000016 */
[----:B------:R-:W-:-:S03]  /*0570*/  FSETP.GEU.AND P1, PT, R9, RZ, PT ;  /* 0x000000ff0900720b */ /* 0x000fc60003f2e000 */
[----:B------:R-:W-:Y:S02]  /*0580*/  FSETP.GEU.AND P2, PT, R7, RZ, PT ;  /* 0x000000ff0700720b */ /* 0x000fe40003f4e000 */
[----:B------:R-:W-:Y:S02]  /*0590*/  FSEL R6, R9, RZ, P1 ;  /* 0x000000ff09067208 */ /* 0x000fe40000800000 */
[----:B------:R-:W-:Y:S01]  /*05a0*/  FSEL R7, R7, RZ, P2 ;  /* 0x000000ff07077208 */ /* 0x000fe20001000000 */
[----:B-1----:R-:W-:-:S04]  /*05b0*/  IMAD.WIDE R4, R0, 0x4, R4 ;  /* 0x0000000400047825 */ /* 0x002fc800078e0204 */
[----:B------:R0:W-:Y:S02]  /*05c0*/  @!P0 STG.E.64 desc[UR4][R2.64], R6 ;  /* 0x0000000602008986 */ /* 0x0001e4000c101b04 */
[----:B0-----:R-:W-:Y:S05]  /*05d0*/  @P0 EXIT ;  /* 0x000000000000094d */ /* 0x001fea0003800000 */
[----:B------:R-:W-:Y:S01]  /*05e0*/  STG.E.64 desc[UR4][R4.64], R16 ;  /* 0x0000001004007986 */ /* 0x000fe2000c101b04 */
[----:B------:R-:W-:Y:S05]  /*05f0*/  EXIT ;  /* 0x000000000000794d */ /* 0x000fea0003800000 */
.L_x_0:
[----:B------:R-:W-:-:S00]  /*0600*/  BRA `(.L_x_0) ;  /* 0xfffffffc00fc7947 */ /* 0x000fc0000383ffff */
[----:B------:R-:W-:-:S00]  /*0610*/  NOP ;  /* 0x0000000000007918 */ /* 0x000fc00000000000 */
        /* <DEDUP_REMOVED lines=14> */
.L_x_1:


//--------------------- .nv.global.init           --------------------------
	.section	.nv.global.init,"aw",@progbits
.nv.global.init:
	.type		_$_str,@object
	.size		_$_str,(_$_str_$_2 - _$_str)
_$_str:
        /*0000*/ 	.byte	0x5f, 0x5f, 0x43, 0x55, 0x44, 0x41, 0x5f, 0x46, 0x54, 0x5a, 0x00
	.type		_$_str_$_2,@object
	.size		_$_str_$_2,(.L_1 - _$_str_$_2)
_$_str_$_2:
        /*000b*/ 	.byte	0x5f, 0x5f, 0x43, 0x55, 0x44, 0x41, 0x5f, 0x50, 0x52, 0x45, 0x43, 0x5f, 0x53, 0x51, 0x52, 0x54
        /*001b*/ 	.byte	0x00
.L_1:


//--------------------- .nv.constant0.triton_poi_fused__native_batch_norm_legit_no_training_clone_native_batch_norm_backward_relu_3 --------------------------
	.section	.nv.constant0.triton_poi_fused__native_batch_norm_legit_no_training_clone_native_batch_norm_backward_relu_3,"a",@progbits
	.sectionflags	@""
	.align	4
.nv.constant0.triton_poi_fused__native_batch_norm_legit_no_training_clone_native_batch_norm_backward_relu_3:
	.zero		588
